//
// Generated by NVIDIA NVVM Compiler
//
// Compiler Build ID: CL-36424714
// Cuda compilation tools, release 13.0, V13.0.88
// Based on NVVM 20.0.0
//

.version 9.0
.target sm_100
.address_size 64

	// .globl	_Z19generateMasksKernelPfPhii

.visible .entry _Z19generateMasksKernelPfPhii(
	.param .u64 .ptr .align 1 _Z19generateMasksKernelPfPhii_param_0,
	.param .u64 .ptr .align 1 _Z19generateMasksKernelPfPhii_param_1,
	.param .u32 _Z19generateMasksKernelPfPhii_param_2,
	.param .u32 _Z19generateMasksKernelPfPhii_param_3
)
{
	.reg .pred 	%p<5>;
	.reg .b16 	%rs<2>;
	.reg .b32 	%r<14>;
	.reg .b32 	%f<2>;
	.reg .b64 	%rd<9>;

	ld.param.u64 	%rd1, [_Z19generateMasksKernelPfPhii_param_0];
	ld.param.u64 	%rd2, [_Z19generateMasksKernelPfPhii_param_1];
	ld.param.u32 	%r3, [_Z19generateMasksKernelPfPhii_param_2];
	ld.param.u32 	%r4, [_Z19generateMasksKernelPfPhii_param_3];
	mov.u32 	%r6, %ctaid.x;
	mov.u32 	%r7, %ntid.x;
	mov.u32 	%r8, %tid.x;
	mad.lo.s32 	%r1, %r6, %r7, %r8;
	mov.u32 	%r9, %ctaid.y;
	mov.u32 	%r10, %ntid.y;
	mov.u32 	%r11, %tid.y;
	mad.lo.s32 	%r12, %r9, %r10, %r11;
	setp.ge.s32 	%p1, %r1, %r3;
	setp.ge.s32 	%p2, %r12, %r4;
	or.pred  	%p3, %p1, %p2;
	@%p3 bra 	$L__BB0_2;
	cvta.to.global.u64 	%rd3, %rd1;
	cvta.to.global.u64 	%rd4, %rd2;
	mad.lo.s32 	%r13, %r3, %r12, %r1;
	cvt.s64.s32 	%rd5, %r13;
	mul.wide.s32 	%rd6, %r13, 4;
	add.s64 	%rd7, %rd3, %rd6;
	ld.global.f32 	%f1, [%rd7];
	setp.gt.f32 	%p4, %f1, 0f3F000000;
	selp.s16 	%rs1, -1, 0, %p4;
	add.s64 	%rd8, %rd4, %rd5;
	st.global.u8 	[%rd8], %rs1;
$L__BB0_2:
	ret;

}


// ===== COMPILED SASS (sm_100) =====

	.target	sm_100

	.elftype	@"ET_EXEC"


//--------------------- .note.nv.tkinfo           --------------------------
	.section	.note.nv.tkinfo,"",@"SHT_NOTE"
	.sectionflags	@"SHF_NOTE_NV_TKINFO"
	.tkinfo
        /*0018*/ 	.word	0x00000002
        /*0030*/ 	.string	""
        /*0030*/ 	.string	"ptxas"
        /*0030*/ 	.string	"Cuda compilation tools, release 13.0, V13.0.88"
        /*0030*/ 	.string	"Build cuda_13.0.r13.0/compiler.36424714_0"
        /*0030*/ 	.string	"-arch sm_100 -m 64 "



//--------------------- .note.nv.cuinfo           --------------------------
	.section	.note.nv.cuinfo,"",@"SHT_NOTE"
	.sectionflags	@"SHF_NOTE_NV_CUINFO"
        /*0018*/ 	.short	0x0002
        /*001a*/ 	.short	0x0064
        /*001c*/ 	.short	0x0082
	.zero		2


//--------------------- .nv.info                  --------------------------
	.section	.nv.info,"",@"SHT_CUDA_INFO"
	.align	4


	//----- nvinfo : EIATTR_REGCOUNT
	.align		4
        /*0000*/ 	.byte	0x04, 0x2f
        /*0002*/ 	.short	(.L_1 - .L_0)
	.align		4
.L_0:
        /*0004*/ 	.word	index@(_Z19generateMasksKernelPfPhii)
        /*0008*/ 	.word	0x0000000a


	//----- nvinfo : EIATTR_FRAME_SIZE
	.align		4
.L_1:
        /*000c*/ 	.byte	0x04, 0x11
        /*000e*/ 	.short	(.L_3 - .L_2)
	.align		4
.L_2:
        /*0010*/ 	.word	index@(_Z19generateMasksKernelPfPhii)
        /*0014*/ 	.word	0x00000000


	//----- nvinfo : EIATTR_MIN_STACK_SIZE
	.align		4
.L_3:
        /*0018*/ 	.byte	0x04, 0x12
        /*001a*/ 	.short	(.L_5 - .L_4)
	.align		4
.L_4:
        /*001c*/ 	.word	index@(_Z19generateMasksKernelPfPhii)
        /*0020*/ 	.word	0x00000000
.L_5:


//--------------------- .nv.compat                --------------------------
	.section	.nv.compat,"",@"SHT_CUDA_COMPAT_INFO"
	.align	4
        /*0000*/ 	.byte	0x02, 0x09, 0x00, 0x00, 0x02, 0x02, 0x01, 0x00, 0x02, 0x05, 0x05, 0x00, 0x03, 0x07, 0x01, 0x01
        /*0010*/ 	.byte	0x02, 0x03, 0x00, 0x00, 0x02, 0x06, 0x01, 0x00, 0x04, 0x0b, 0x08, 0x00, 0x01, 0x00, 0x00, 0x00
        /*0020*/ 	.byte	0x00, 0x00, 0x00, 0x00


//--------------------- .nv.info._Z19generateMasksKernelPfPhii --------------------------
	.section	.nv.info._Z19generateMasksKernelPfPhii,"",@"SHT_CUDA_INFO"
	.sectionflags	@""
	.align	4


	//----- nvinfo : EIATTR_CUDA_API_VERSION
	.align		4
        /*0000*/ 	.byte	0x04, 0x37
        /*0002*/ 	.short	(.L_7 - .L_6)
.L_6:
        /*0004*/ 	.word	0x00000082


	//----- nvinfo : EIATTR_KPARAM_INFO
	.align		4
.L_7:
        /*0008*/ 	.byte	0x04, 0x17
        /*000a*/ 	.short	(.L_9 - .L_8)
.L_8:
        /*000c*/ 	.word	0x00000000
        /*0010*/ 	.short	0x0003
        /*0012*/ 	.short	0x0014
        /*0014*/ 	.byte	0x00, 0xf0, 0x11, 0x00


	//----- nvinfo : EIATTR_KPARAM_INFO
	.align		4
.L_9:
        /*0018*/ 	.byte	0x04, 0x17
        /*001a*/ 	.short	(.L_11 - .L_10)
.L_10:
        /*001c*/ 	.word	0x00000000
        /*0020*/ 	.short	0x0002
        /*0022*/ 	.short	0x0010
        /*0024*/ 	.byte	0x00, 0xf0, 0x11, 0x00


	//----- nvinfo : EIATTR_KPARAM_INFO
	.align		4
.L_11:
        /*0028*/ 	.byte	0x04, 0x17
        /*002a*/ 	.short	(.L_13 - .L_12)
.L_12:
        /*002c*/ 	.word	0x00000000
        /*0030*/ 	.short	0x0001
        /*0032*/ 	.short	0x0008
        /*0034*/ 	.byte	0x00, 0xf5, 0x21, 0x00


	//----- nvinfo : EIATTR_KPARAM_INFO
	.align		4
.L_13:
        /*0038*/ 	.byte	0x04, 0x17
        /*003a*/ 	.short	(.L_15 - .L_14)
.L_14:
        /*003c*/ 	.word	0x00000000
        /*0040*/ 	.short	0x0000
        /*0042*/ 	.short	0x0000
        /*0044*/ 	.byte	0x00, 0xf5, 0x21, 0x00


	//----- nvinfo : EIATTR_SPARSE_MMA_MASK
	.align		4
.L_15:
        /*0048*/ 	.byte	0x03, 0x50
        /*004a*/ 	.short	0x0000


	//----- nvinfo : EIATTR_MAXREG_COUNT
	.align		4
        /*004c*/ 	.byte	0x03, 0x1b
        /*004e*/ 	.short	0x00ff


	//----- nvinfo : EIATTR_MERCURY_ISA_VERSION
	.align		4
        /*0050*/ 	.byte	0x03, 0x5f
        /*0052*/ 	.short	0x0101


	//----- nvinfo : EIATTR_VRC_CTA_INIT_COUNT
	.align		4
        /*0054*/ 	.byte	0x02, 0x4a
	.zero		1
	.zero		1


	//----- nvinfo : EIATTR_EXIT_INSTR_OFFSETS
	.align		4
        /*0058*/ 	.byte	0x04, 0x1c
        /*005a*/ 	.short	(.L_17 - .L_16)


	//   ....[0]....
.L_16:
        /*005c*/ 	.word	0x000000c0


	//   ....[1]....
        /*0060*/ 	.word	0x00000180


	//----- nvinfo : EIATTR_CBANK_PARAM_SIZE
	.align		4
.L_17:
        /*0064*/ 	.byte	0x03, 0x19
        /*0066*/ 	.short	0x0018


	//----- nvinfo : EIATTR_PARAM_CBANK
	.align		4
        /*0068*/ 	.byte	0x04, 0x0a
        /*006a*/ 	.short	(.L_19 - .L_18)
	.align		4
.L_18:
        /*006c*/ 	.word	index@(.nv.constant0._Z19generateMasksKernelPfPhii)
        /*0070*/ 	.short	0x0380
        /*0072*/ 	.short	0x0018


	//----- nvinfo : EIATTR_SW_WAR
	.align		4
.L_19:
        /*0074*/ 	.byte	0x04, 0x36
        /*0076*/ 	.short	(.L_21 - .L_20)
.L_20:
        /*0078*/ 	.word	0x00000008
.L_21:


//--------------------- .nv.callgraph             --------------------------
	.section	.nv.callgraph,"",@"SHT_CUDA_CALLGRAPH"
	.align	4
	.sectionentsize	8
	.align		4
        /*0000*/ 	.word	0x00000000
	.align		4
        /*0004*/ 	.word	0xffffffff
	.align		4
        /*0008*/ 	.word	0x00000000
	.align		4
        /*000c*/ 	.word	0xfffffffe
	.align		4
        /*0010*/ 	.word	0x00000000
	.align		4
        /*0014*/ 	.word	0xfffffffd
	.align		4
        /*0018*/ 	.word	0x00000000
	.align		4
        /*001c*/ 	.word	0xfffffffc


//--------------------- .text._Z19generateMasksKernelPfPhii --------------------------
	.section	.text._Z19generateMasksKernelPfPhii,"ax",@progbits
	.align	128
        .global         _Z19generateMasksKernelPfPhii
        .type           _Z19generateMasksKernelPfPhii,@function
        .size           _Z19generateMasksKernelPfPhii,(.L_x_1 - _Z19generateMasksKernelPfPhii)
        .other          _Z19generateMasksKernelPfPhii,@"STO_CUDA_ENTRY STV_DEFAULT"
_Z19generateMasksKernelPfPhii:
.text._Z19generateMasksKernelPfPhii:
[----:B------:R-:W-:Y:S01]  /*0000*/  LDC R1, c[0x0][0x37c] ;  /* 0x0000df00ff017b82 */ /* 0x000fe20000000800 */
[----:B------:R-:W0:Y:S07]  /*0010*/  S2R R2, SR_TID.Y ;  /* 0x0000000000027919 */ /* 0x000e2e0000002200 */
[----:B------:R-:W1:Y:S01]  /*0020*/  LDC R0, c[0x0][0x360] ;  /* 0x0000d800ff007b82 */ /* 0x000e620000000800 */
[----:B------:R-:W2:Y:S01]  /*0030*/  LDCU.64 UR6, c[0x0][0x390] ;  /* 0x00007200ff0677ac */ /* 0x000ea20008000a00 */
[----:B------:R-:W1:Y:S06]  /*0040*/  S2R R3, SR_TID.X ;  /* 0x0000000000037919 */ /* 0x000e6c0000002100 */
[----:B------:R-:W0:Y:S08]  /*0050*/  S2UR UR5, SR_CTAID.Y ;  /* 0x00000000000579c3 */ /* 0x000e300000002600 */
[----:B------:R-:W0:Y:S08]  /*0060*/  LDC R5, c[0x0][0x364] ;  /* 0x0000d900ff057b82 */ /* 0x000e300000000800 */
[----:B------:R-:W1:Y:S01]  /*0070*/  S2UR UR4, SR_CTAID.X ;  /* 0x00000000000479c3 */ /* 0x000e620000002500 */
[----:B0-----:R-:W-:-:S05]  /*0080*/  IMAD R5, R5, UR5, R2 ;  /* 0x0000000505057c24 */ /* 0x001fca000f8e0202 */
[----:B--2---:R-:W-:Y:S01]  /*0090*/  ISETP.GE.AND P0, PT, R5, UR7, PT ;  /* 0x0000000705007c0c */ /* 0x004fe2000bf06270 */
[----:B-1----:R-:W-:-:S05]  /*00a0*/  IMAD R0, R0, UR4, R3 ;  /* 0x0000000400007c24 */ /* 0x002fca000f8e0203 */
[----:B------:R-:W-:-:S13]  /*00b0*/  ISETP.GE.OR P0, PT, R0, UR6, P0 ;  /* 0x0000000600007c0c */ /* 0x000fda0008706670 */
[----:B------:R-:W-:Y:S05]  /*00c0*/  @P0 EXIT ;  /* 0x000000000000094d */ /* 0x000fea0003800000 */
[----:B------:R-:W0:Y:S01]  /*00d0*/  LDC.64 R2, c[0x0][0x380] ;  /* 0x0000e000ff027b82 */ /* 0x000e220000000a00 */
[----:B------:R-:W1:Y:S01]  /*00e0*/  LDCU.64 UR4, c[0x0][0x358] ;  /* 0x00006b00ff0477ac */ /* 0x000e620008000a00 */
[----:B------:R-:W-:Y:S01]  /*00f0*/  IMAD R5, R5, UR6, R0 ;  /* 0x0000000605057c24 */ /* 0x000fe2000f8e0200 */
[----:B------:R-:W2:Y:S03]  /*0100*/  LDCU.64 UR8, c[0x0][0x388] ;  /* 0x00007100ff0877ac */ /* 0x000ea60008000a00 */
[----:B0-----:R-:W-:-:S06]  /*0110*/  IMAD.WIDE R2, R5, 0x4, R2 ;  /* 0x0000000405027825 */ /* 0x001fcc00078e0202 */
[----:B-1----:R-:W3:Y:S01]  /*0120*/  LDG.E R2, desc[UR4][R2.64] ;  /* 0x0000000402027981 */ /* 0x002ee2000c1e1900 */
[----:B--2---:R-:W-:-:S04]  /*0130*/  IADD3 R4, P1, PT, R5, UR8, RZ ;  /* 0x0000000805047c10 */ /* 0x004fc8000ff3e0ff */
[----:B------:R-:W-:Y:S02]  /*0140*/  LEA.HI.X.SX32 R5, R5, UR9, 0x1, P1 ;  /* 0x0000000905057c11 */ /* 0x000fe400088f0eff */
[----:B---3--:R-:W-:-:S04]  /*0150*/  FSETP.GT.AND P0, PT, R2, 0.5, PT ;  /* 0x3f0000000200780b */ /* 0x008fc80003f04000 */
[----:B------:R-:W-:-:S05]  /*0160*/  SEL R7, RZ, 0xffffffff, !P0 ;  /* 0xffffffffff077807 */ /* 0x000fca0004000000 */
[----:B------:R-:W-:Y:S01]  /*0170*/  STG.E.U8 desc[UR4][R4.64], R7 ;  /* 0x0000000704007986 */ /* 0x000fe2000c101104 */
[----:B------:R-:W-:Y:S05]  /*0180*/  EXIT ;  /* 0x000000000000794d */ /* 0x000fea0003800000 */
.L_x_0:
[----:B------:R-:W-:-:S00]  /*0190*/  BRA `(.L_x_0) ;  /* 0xfffffffc00fc7947 */ /* 0x000fc0000383ffff */
[----:B------:R-:W-:-:S00]  /*01a0*/  NOP ;  /* 0x0000000000007918 */ /* 0x000fc00000000000 */
        /* <DEDUP_REMOVED lines=13> */
.L_x_1:


//--------------------- .nv.shared.reserved.0     --------------------------
	.section	.nv.shared.reserved.0,"aw",@nobits
	.weak		__nv_reservedSMEM_offset_0_alias
	.size		__nv_reservedSMEM_offset_0_alias, 0, 64
	.other		__nv_reservedSMEM_offset_0_alias,@"STO_CUDA_RESERVED_SHARED STV_DEFAULT"
__nv_reservedSMEM_offset_0_alias:
	.zero		0
	.zero		64


//--------------------- .nv.constant0._Z19generateMasksKernelPfPhii --------------------------
	.section	.nv.constant0._Z19generateMasksKernelPfPhii,"a",@progbits
	.sectionflags	@""
	.align	4
.nv.constant0._Z19generateMasksKernelPfPhii:
	.zero		920


//--------------------- SYMBOLS --------------------------

	.type		.nv.reservedSmem.offset0,@object
	.size		.nv.reservedSmem.offset0,0x4
